//
// Generated by NVIDIA NVVM Compiler
//
// Compiler Build ID: CL-36424714
// Cuda compilation tools, release 13.0, V13.0.88
// Based on NVVM 20.0.0
//

.version 9.0
.target sm_100
.address_size 64

	// .globl	_Z15relu_f32_kernelPfS_i

.visible .entry _Z15relu_f32_kernelPfS_i(
	.param .u64 .ptr .align 1 _Z15relu_f32_kernelPfS_i_param_0,
	.param .u64 .ptr .align 1 _Z15relu_f32_kernelPfS_i_param_1,
	.param .u32 _Z15relu_f32_kernelPfS_i_param_2
)
{
	.reg .pred 	%p<2>;
	.reg .b32 	%r<6>;
	.reg .b32 	%f<3>;
	.reg .b64 	%rd<8>;

	ld.param.u64 	%rd1, [_Z15relu_f32_kernelPfS_i_param_0];
	ld.param.u64 	%rd2, [_Z15relu_f32_kernelPfS_i_param_1];
	ld.param.u32 	%r2, [_Z15relu_f32_kernelPfS_i_param_2];
	mov.u32 	%r3, %ctaid.x;
	mov.u32 	%r4, %ntid.x;
	mov.u32 	%r5, %tid.x;
	mad.lo.s32 	%r1, %r3, %r4, %r5;
	setp.ge.s32 	%p1, %r1, %r2;
	@%p1 bra 	$L__BB0_2;
	cvta.to.global.u64 	%rd3, %rd1;
	cvta.to.global.u64 	%rd4, %rd2;
	mul.wide.s32 	%rd5, %r1, 4;
	add.s64 	%rd6, %rd3, %rd5;
	ld.global.f32 	%f1, [%rd6];
	max.f32 	%f2, %f1, 0f00000000;
	add.s64 	%rd7, %rd4, %rd5;
	st.global.f32 	[%rd7], %f2;
$L__BB0_2:
	ret;

}
	// .globl	_Z17relu_f32x4_kernelPfS_i
.visible .entry _Z17relu_f32x4_kernelPfS_i(
	.param .u64 .ptr .align 1 _Z17relu_f32x4_kernelPfS_i_param_0,
	.param .u64 .ptr .align 1 _Z17relu_f32x4_kernelPfS_i_param_1,
	.param .u32 _Z17relu_f32x4_kernelPfS_i_param_2
)
{
	.reg .pred 	%p<2>;
	.reg .b32 	%r<7>;
	.reg .b32 	%f<9>;
	.reg .b64 	%rd<8>;

	ld.param.u64 	%rd1, [_Z17relu_f32x4_kernelPfS_i_param_0];
	ld.param.u64 	%rd2, [_Z17relu_f32x4_kernelPfS_i_param_1];
	ld.param.u32 	%r2, [_Z17relu_f32x4_kernelPfS_i_param_2];
	mov.u32 	%r3, %ctaid.x;
	mov.u32 	%r4, %ntid.x;
	mov.u32 	%r5, %tid.x;
	mad.lo.s32 	%r6, %r3, %r4, %r5;
	shl.b32 	%r1, %r6, 2;
	setp.ge.s32 	%p1, %r1, %r2;
	@%p1 bra 	$L__BB1_2;
	cvta.to.global.u64 	%rd3, %rd1;
	cvta.to.global.u64 	%rd4, %rd2;
	mul.wide.s32 	%rd5, %r1, 4;
	add.s64 	%rd6, %rd3, %rd5;
	ld.global.v4.f32 	{%f1, %f2, %f3, %f4}, [%rd6];
	max.f32 	%f5, %f1, 0f00000000;
	max.f32 	%f6, %f2, 0f00000000;
	max.f32 	%f7, %f3, 0f00000000;
	max.f32 	%f8, %f4, 0f00000000;
	add.s64 	%rd7, %rd4, %rd5;
	st.global.v4.f32 	[%rd7], {%f5, %f6, %f7, %f8};
$L__BB1_2:
	ret;

}
	// .globl	_Z15relu_f16_kernelP6__halfS0_i
.visible .entry _Z15relu_f16_kernelP6__halfS0_i(
	.param .u64 .ptr .align 1 _Z15relu_f16_kernelP6__halfS0_i_param_0,
	.param .u64 .ptr .align 1 _Z15relu_f16_kernelP6__halfS0_i_param_1,
	.param .u32 _Z15relu_f16_kernelP6__halfS0_i_param_2
)
{
	.reg .pred 	%p<2>;
	.reg .b16 	%rs<5>;
	.reg .b32 	%r<6>;
	.reg .b32 	%f<2>;
	.reg .b64 	%rd<8>;

	ld.param.u64 	%rd1, [_Z15relu_f16_kernelP6__halfS0_i_param_0];
	ld.param.u64 	%rd2, [_Z15relu_f16_kernelP6__halfS0_i_param_1];
	ld.param.u32 	%r2, [_Z15relu_f16_kernelP6__halfS0_i_param_2];
	mov.u32 	%r3, %ctaid.x;
	mov.u32 	%r4, %ntid.x;
	mov.u32 	%r5, %tid.x;
	mad.lo.s32 	%r1, %r3, %r4, %r5;
	setp.ge.s32 	%p1, %r1, %r2;
	@%p1 bra 	$L__BB2_2;
	cvta.to.global.u64 	%rd3, %rd1;
	cvta.to.global.u64 	%rd4, %rd2;
	mov.f32 	%f1, 0f00000000;
	// begin inline asm
	{  cvt.rn.f16.f32 %rs1, %f1;}

	// end inline asm
	mul.wide.s32 	%rd5, %r1, 2;
	add.s64 	%rd6, %rd3, %rd5;
	ld.global.u16 	%rs4, [%rd6];
	// begin inline asm
	{max.f16 %rs2,%rs1,%rs4;
}
	// end inline asm
	add.s64 	%rd7, %rd4, %rd5;
	st.global.u16 	[%rd7], %rs2;
$L__BB2_2:
	ret;

}
	// .globl	_Z17relu_f16x2_kernelP6__halfS0_i
.visible .entry _Z17relu_f16x2_kernelP6__halfS0_i(
	.param .u64 .ptr .align 1 _Z17relu_f16x2_kernelP6__halfS0_i_param_0,
	.param .u64 .ptr .align 1 _Z17relu_f16x2_kernelP6__halfS0_i_param_1,
	.param .u32 _Z17relu_f16x2_kernelP6__halfS0_i_param_2
)
{
	.reg .pred 	%p<2>;
	.reg .b16 	%rs<8>;
	.reg .b32 	%r<9>;
	.reg .b32 	%f<2>;
	.reg .b64 	%rd<8>;

	ld.param.u64 	%rd1, [_Z17relu_f16x2_kernelP6__halfS0_i_param_0];
	ld.param.u64 	%rd2, [_Z17relu_f16x2_kernelP6__halfS0_i_param_1];
	ld.param.u32 	%r2, [_Z17relu_f16x2_kernelP6__halfS0_i_param_2];
	mov.u32 	%r3, %ctaid.x;
	mov.u32 	%r4, %ntid.x;
	mov.u32 	%r5, %tid.x;
	mad.lo.s32 	%r6, %r3, %r4, %r5;
	shl.b32 	%r1, %r6, 1;
	setp.ge.s32 	%p1, %r1, %r2;
	@%p1 bra 	$L__BB3_2;
	cvta.to.global.u64 	%rd3, %rd1;
	cvta.to.global.u64 	%rd4, %rd2;
	mul.wide.s32 	%rd5, %r1, 2;
	add.s64 	%rd6, %rd3, %rd5;
	ld.global.u32 	%r7, [%rd6];
	mov.b32 	{%rs4, %rs7}, %r7;
	mov.f32 	%f1, 0f00000000;
	// begin inline asm
	{  cvt.rn.f16.f32 %rs1, %f1;}

	// end inline asm
	// begin inline asm
	{max.f16 %rs2,%rs1,%rs4;
}
	// end inline asm
	// begin inline asm
	{max.f16 %rs5,%rs1,%rs7;
}
	// end inline asm
	add.s64 	%rd7, %rd4, %rd5;
	mov.b32 	%r8, {%rs2, %rs5};
	st.global.u32 	[%rd7], %r8;
$L__BB3_2:
	ret;

}
	// .globl	_Z17relu_f16x8_kernelP6__halfS0_i
.visible .entry _Z17relu_f16x8_kernelP6__halfS0_i(
	.param .u64 .ptr .align 1 _Z17relu_f16x8_kernelP6__halfS0_i_param_0,
	.param .u64 .ptr .align 1 _Z17relu_f16x8_kernelP6__halfS0_i_param_1,
	.param .u32 _Z17relu_f16x8_kernelP6__halfS0_i_param_2
)
{
	.reg .pred 	%p<5>;
	.reg .b16 	%rs<34>;
	.reg .b32 	%r<18>;
	.reg .b32 	%f<2>;
	.reg .b64 	%rd<8>;

	ld.param.u64 	%rd2, [_Z17relu_f16x8_kernelP6__halfS0_i_param_0];
	ld.param.u64 	%rd3, [_Z17relu_f16x8_kernelP6__halfS0_i_param_1];
	ld.param.u32 	%r2, [_Z17relu_f16x8_kernelP6__halfS0_i_param_2];
	cvta.to.global.u64 	%rd4, %rd3;
	cvta.to.global.u64 	%rd5, %rd2;
	mov.u32 	%r3, %ctaid.x;
	mov.u32 	%r4, %ntid.x;
	mov.u32 	%r5, %tid.x;
	mad.lo.s32 	%r6, %r3, %r4, %r5;
	shl.b32 	%r1, %r6, 3;
	mul.wide.s32 	%rd6, %r1, 2;
	add.s64 	%rd7, %rd5, %rd6;
	ld.global.u32 	%r7, [%rd7];
	mov.b32 	{%rs12, %rs15}, %r7;
	ld.global.u32 	%r8, [%rd7+4];
	mov.b32 	{%rs18, %rs21}, %r8;
	ld.global.u32 	%r9, [%rd7+8];
	mov.b32 	{%rs24, %rs27}, %r9;
	ld.global.u32 	%r10, [%rd7+12];
	mov.b32 	{%rs30, %rs33}, %r10;
	mov.f32 	%f1, 0f00000000;
	// begin inline asm
	{  cvt.rn.f16.f32 %rs9, %f1;}

	// end inline asm
	// begin inline asm
	{max.f16 %rs10,%rs9,%rs12;
}
	// end inline asm
	// begin inline asm
	{max.f16 %rs13,%rs9,%rs15;
}
	// end inline asm
	// begin inline asm
	{max.f16 %rs16,%rs9,%rs18;
}
	// end inline asm
	// begin inline asm
	{max.f16 %rs19,%rs9,%rs21;
}
	// end inline asm
	// begin inline asm
	{max.f16 %rs22,%rs9,%rs24;
}
	// end inline asm
	// begin inline asm
	{max.f16 %rs25,%rs9,%rs27;
}
	// end inline asm
	// begin inline asm
	{max.f16 %rs28,%rs9,%rs30;
}
	// end inline asm
	// begin inline asm
	{max.f16 %rs31,%rs9,%rs33;
}
	// end inline asm
	setp.ge.s32 	%p1, %r1, %r2;
	add.s64 	%rd1, %rd4, %rd6;
	@%p1 bra 	$L__BB4_2;
	mov.b32 	%r11, {%rs10, %rs13};
	st.global.u32 	[%rd1], %r11;
$L__BB4_2:
	add.s32 	%r12, %r1, 2;
	setp.ge.s32 	%p2, %r12, %r2;
	@%p2 bra 	$L__BB4_4;
	mov.b32 	%r13, {%rs16, %rs19};
	st.global.u32 	[%rd1+4], %r13;
$L__BB4_4:
	add.s32 	%r14, %r1, 4;
	setp.ge.s32 	%p3, %r14, %r2;
	@%p3 bra 	$L__BB4_6;
	mov.b32 	%r15, {%rs22, %rs25};
	st.global.u32 	[%rd1+8], %r15;
$L__BB4_6:
	add.s32 	%r16, %r1, 6;
	setp.ge.s32 	%p4, %r16, %r2;
	@%p4 bra 	$L__BB4_8;
	mov.b32 	%r17, {%rs28, %rs31};
	st.global.u32 	[%rd1+12], %r17;
$L__BB4_8:
	ret;

}
	// .globl	_Z22relu_f16x8_pack_kernelP6__halfS0_i
.visible .entry _Z22relu_f16x8_pack_kernelP6__halfS0_i(
	.param .u64 .ptr .align 1 _Z22relu_f16x8_pack_kernelP6__halfS0_i_param_0,
	.param .u64 .ptr .align 1 _Z22relu_f16x8_pack_kernelP6__halfS0_i_param_1,
	.param .u32 _Z22relu_f16x8_pack_kernelP6__halfS0_i_param_2
)
{
	.reg .pred 	%p<2>;
	.reg .b16 	%rs<2>;
	.reg .b32 	%r<24>;
	.reg .b32 	%f<2>;
	.reg .b64 	%rd<9>;

	ld.param.u64 	%rd2, [_Z22relu_f16x8_pack_kernelP6__halfS0_i_param_0];
	ld.param.u64 	%rd1, [_Z22relu_f16x8_pack_kernelP6__halfS0_i_param_1];
	ld.param.u32 	%r18, [_Z22relu_f16x8_pack_kernelP6__halfS0_i_param_2];
	cvta.to.global.u64 	%rd3, %rd2;
	mov.u32 	%r19, %ctaid.x;
	mov.u32 	%r20, %ntid.x;
	mov.u32 	%r21, %tid.x;
	mad.lo.s32 	%r22, %r19, %r20, %r21;
	shl.b32 	%r1, %r22, 3;
	mov.f32 	%f1, 0f00000000;
	// begin inline asm
	{  cvt.rn.f16.f32 %rs1, %f1;}

	// end inline asm
	mul.wide.s32 	%rd4, %r1, 2;
	add.s64 	%rd5, %rd3, %rd4;
	ld.global.v4.u32 	{%r7, %r10, %r13, %r16}, [%rd5];
	mov.b32 	%r8, {%rs1, %rs1};
	// begin inline asm
	{max.f16x2 %r6,%r7,%r8;
}
	// end inline asm
	// begin inline asm
	{max.f16x2 %r9,%r10,%r8;
}
	// end inline asm
	// begin inline asm
	{max.f16x2 %r12,%r13,%r8;
}
	// end inline asm
	// begin inline asm
	{max.f16x2 %r15,%r16,%r8;
}
	// end inline asm
	or.b32  	%r23, %r1, 7;
	setp.ge.s32 	%p1, %r23, %r18;
	@%p1 bra 	$L__BB5_2;
	cvta.to.global.u64 	%rd6, %rd1;
	add.s64 	%rd8, %rd6, %rd4;
	st.global.v4.u32 	[%rd8], {%r6, %r9, %r12, %r15};
$L__BB5_2:
	ret;

}


// ===== COMPILED SASS (sm_100) =====

	.target	sm_100

	.elftype	@"ET_EXEC"


//--------------------- .note.nv.tkinfo           --------------------------
	.section	.note.nv.tkinfo,"",@"SHT_NOTE"
	.sectionflags	@"SHF_NOTE_NV_TKINFO"
	.tkinfo
        /*0018*/ 	.word	0x00000002
        /*0030*/ 	.string	""
        /*0030*/ 	.string	"ptxas"
        /*0030*/ 	.string	"Cuda compilation tools, release 13.0, V13.0.88"
        /*0030*/ 	.string	"Build cuda_13.0.r13.0/compiler.36424714_0"
        /*0030*/ 	.string	"-arch sm_100 -m 64 "



//--------------------- .note.nv.cuinfo           --------------------------
	.section	.note.nv.cuinfo,"",@"SHT_NOTE"
	.sectionflags	@"SHF_NOTE_NV_CUINFO"
        /*0018*/ 	.short	0x0002
        /*001a*/ 	.short	0x0064
        /*001c*/ 	.short	0x0082
	.zero		2


//--------------------- .nv.info                  --------------------------
	.section	.nv.info,"",@"SHT_CUDA_INFO"
	.align	4


	//----- nvinfo : EIATTR_REGCOUNT
	.align		4
        /*0000*/ 	.byte	0x04, 0x2f
        /*0002*/ 	.short	(.L_1 - .L_0)
	.align		4
.L_0:
        /*0004*/ 	.word	index@(_Z15relu_f32_kernelPfS_i)
        /*0008*/ 	.word	0x0000000a


	//----- nvinfo : EIATTR_FRAME_SIZE
	.align		4
.L_1:
        /*000c*/ 	.byte	0x04, 0x11
        /*000e*/ 	.short	(.L_3 - .L_2)
	.align		4
.L_2:
        /*0010*/ 	.word	index@(_Z15relu_f32_kernelPfS_i)
        /*0014*/ 	.word	0x00000000


	//----- nvinfo : EIATTR_REGCOUNT
	.align		4
.L_3:
        /*0018*/ 	.byte	0x04, 0x2f
        /*001a*/ 	.short	(.L_5 - .L_4)
	.align		4
.L_4:
        /*001c*/ 	.word	index@(_Z17relu_f32x4_kernelPfS_i)
        /*0020*/ 	.word	0x0000000e


	//----- nvinfo : EIATTR_FRAME_SIZE
	.align		4
.L_5:
        /*0024*/ 	.byte	0x04, 0x11
        /*0026*/ 	.short	(.L_7 - .L_6)
	.align		4
.L_6:
        /*0028*/ 	.word	index@(_Z17relu_f32x4_kernelPfS_i)
        /*002c*/ 	.word	0x00000000


	//----- nvinfo : EIATTR_REGCOUNT
	.align		4
.L_7:
        /*0030*/ 	.byte	0x04, 0x2f
        /*0032*/ 	.short	(.L_9 - .L_8)
	.align		4
.L_8:
        /*0034*/ 	.word	index@(_Z15relu_f16_kernelP6__halfS0_i)
        /*0038*/ 	.word	0x0000000a


	//----- nvinfo : EIATTR_FRAME_SIZE
	.align		4
.L_9:
        /*003c*/ 	.byte	0x04, 0x11
        /*003e*/ 	.short	(.L_11 - .L_10)
	.align		4
.L_10:
        /*0040*/ 	.word	index@(_Z15relu_f16_kernelP6__halfS0_i)
        /*0044*/ 	.word	0x00000000


	//----- nvinfo : EIATTR_REGCOUNT
	.align		4
.L_11:
        /*0048*/ 	.byte	0x04, 0x2f
        /*004a*/ 	.short	(.L_13 - .L_12)
	.align		4
.L_12:
        /*004c*/ 	.word	index@(_Z17relu_f16x2_kernelP6__halfS0_i)
        /*0050*/ 	.word	0x0000000a


	//----- nvinfo : EIATTR_FRAME_SIZE
	.align		4
.L_13:
        /*0054*/ 	.byte	0x04, 0x11
        /*0056*/ 	.short	(.L_15 - .L_14)
	.align		4
.L_14:
        /*0058*/ 	.word	index@(_Z17relu_f16x2_kernelP6__halfS0_i)
        /*005c*/ 	.word	0x00000000


	//----- nvinfo : EIATTR_REGCOUNT
	.align		4
.L_15:
        /*0060*/ 	.byte	0x04, 0x2f
        /*0062*/ 	.short	(.L_17 - .L_16)
	.align		4
.L_16:
        /*0064*/ 	.word	index@(_Z17relu_f16x8_kernelP6__halfS0_i)
        /*0068*/ 	.word	0x0000000e


	//----- nvinfo : EIATTR_FRAME_SIZE
	.align		4
.L_17:
        /*006c*/ 	.byte	0x04, 0x11
        /*006e*/ 	.short	(.L_19 - .L_18)
	.align		4
.L_18:
        /*0070*/ 	.word	index@(_Z17relu_f16x8_kernelP6__halfS0_i)
        /*0074*/ 	.word	0x00000000


	//----- nvinfo : EIATTR_REGCOUNT
	.align		4
.L_19:
        /*0078*/ 	.byte	0x04, 0x2f
        /*007a*/ 	.short	(.L_21 - .L_20)
	.align		4
.L_20:
        /*007c*/ 	.word	index@(_Z22relu_f16x8_pack_kernelP6__halfS0_i)
        /*0080*/ 	.word	0x0000000e


	//----- nvinfo : EIATTR_FRAME_SIZE
	.align		4
.L_21:
        /*0084*/ 	.byte	0x04, 0x11
        /*0086*/ 	.short	(.L_23 - .L_22)
	.align		4
.L_22:
        /*0088*/ 	.word	index@(_Z22relu_f16x8_pack_kernelP6__halfS0_i)
        /*008c*/ 	.word	0x00000000


	//----- nvinfo : EIATTR_MIN_STACK_SIZE
	.align		4
.L_23:
        /*0090*/ 	.byte	0x04, 0x12
        /*0092*/ 	.short	(.L_25 - .L_24)
	.align		4
.L_24:
        /*0094*/ 	.word	index@(_Z22relu_f16x8_pack_kernelP6__halfS0_i)
        /*0098*/ 	.word	0x00000000


	//----- nvinfo : EIATTR_MIN_STACK_SIZE
	.align		4
.L_25:
        /*009c*/ 	.byte	0x04, 0x12
        /*009e*/ 	.short	(.L_27 - .L_26)
	.align		4
.L_26:
        /*00a0*/ 	.word	index@(_Z17relu_f16x8_kernelP6__halfS0_i)
        /*00a4*/ 	.word	0x00000000


	//----- nvinfo : EIATTR_MIN_STACK_SIZE
	.align		4
.L_27:
        /*00a8*/ 	.byte	0x04, 0x12
        /*00aa*/ 	.short	(.L_29 - .L_28)
	.align		4
.L_28:
        /*00ac*/ 	.word	index@(_Z17relu_f16x2_kernelP6__halfS0_i)
        /*00b0*/ 	.word	0x00000000


	//----- nvinfo : EIATTR_MIN_STACK_SIZE
	.align		4
.L_29:
        /*00b4*/ 	.byte	0x04, 0x12
        /*00b6*/ 	.short	(.L_31 - .L_30)
	.align		4
.L_30:
        /*00b8*/ 	.word	index@(_Z15relu_f16_kernelP6__halfS0_i)
        /*00bc*/ 	.word	0x00000000


	//----- nvinfo : EIATTR_MIN_STACK_SIZE
	.align		4
.L_31:
        /*00c0*/ 	.byte	0x04, 0x12
        /*00c2*/ 	.short	(.L_33 - .L_32)
	.align		4
.L_32:
        /*00c4*/ 	.word	index@(_Z17relu_f32x4_kernelPfS_i)
        /*00c8*/ 	.word	0x00000000


	//----- nvinfo : EIATTR_MIN_STACK_SIZE
	.align		4
.L_33:
        /*00cc*/ 	.byte	0x04, 0x12
        /*00ce*/ 	.short	(.L_35 - .L_34)
	.align		4
.L_34:
        /*00d0*/ 	.word	index@(_Z15relu_f32_kernelPfS_i)
        /*00d4*/ 	.word	0x00000000
.L_35:


//--------------------- .nv.compat                --------------------------
	.section	.nv.compat,"",@"SHT_CUDA_COMPAT_INFO"
	.align	4
        /*0000*/ 	.byte	0x02, 0x09, 0x00, 0x00, 0x02, 0x02, 0x01, 0x00, 0x02, 0x05, 0x05, 0x00, 0x03, 0x07, 0x01, 0x01
        /*0010*/ 	.byte	0x02, 0x03, 0x00, 0x00, 0x02, 0x06, 0x01, 0x00, 0x04, 0x0b, 0x08, 0x00, 0x09, 0x00, 0x00, 0x00
        /*0020*/ 	.byte	0x00, 0x00, 0x00, 0x00


//--------------------- .nv.info._Z22relu_f16x8_pack_kernelP6__halfS0_i --------------------------
	.section	.nv.info._Z22relu_f16x8_pack_kernelP6__halfS0_i,"",@"SHT_CUDA_INFO"
	.sectionflags	@""
	.align	4


	//----- nvinfo : EIATTR_CUDA_API_VERSION
	.align		4
        /*0000*/ 	.byte	0x04, 0x37
        /*0002*/ 	.short	(.L_37 - .L_36)
.L_36:
        /*0004*/ 	.word	0x00000082


	//----- nvinfo : EIATTR_KPARAM_INFO
	.align		4
.L_37:
        /*0008*/ 	.byte	0x04, 0x17
        /*000a*/ 	.short	(.L_39 - .L_38)
.L_38:
        /*000c*/ 	.word	0x00000000
        /*0010*/ 	.short	0x0002
        /*0012*/ 	.short	0x0010
        /*0014*/ 	.byte	0x00, 0xf0, 0x11, 0x00


	//----- nvinfo : EIATTR_KPARAM_INFO
	.align		4
.L_39:
        /*0018*/ 	.byte	0x04, 0x17
        /*001a*/ 	.short	(.L_41 - .L_40)
.L_40:
        /*001c*/ 	.word	0x00000000
        /*0020*/ 	.short	0x0001
        /*0022*/ 	.short	0x0008
        /*0024*/ 	.byte	0x00, 0xf5, 0x21, 0x00


	//----- nvinfo : EIATTR_KPARAM_INFO
	.align		4
.L_41:
        /*0028*/ 	.byte	0x04, 0x17
        /*002a*/ 	.short	(.L_43 - .L_42)
.L_42:
        /*002c*/ 	.word	0x00000000
        /*0030*/ 	.short	0x0000
        /*0032*/ 	.short	0x0000
        /*0034*/ 	.byte	0x00, 0xf5, 0x21, 0x00


	//----- nvinfo : EIATTR_SPARSE_MMA_MASK
	.align		4
.L_43:
        /*0038*/ 	.byte	0x03, 0x50
        /*003a*/ 	.short	0x0000


	//----- nvinfo : EIATTR_MAXREG_COUNT
	.align		4
        /*003c*/ 	.byte	0x03, 0x1b
        /*003e*/ 	.short	0x00ff


	//----- nvinfo : EIATTR_MERCURY_ISA_VERSION
	.align		4
        /*0040*/ 	.byte	0x03, 0x5f
        /*0042*/ 	.short	0x0101


	//----- nvinfo : EIATTR_VRC_CTA_INIT_COUNT
	.align		4
        /*0044*/ 	.byte	0x02, 0x4a
	.zero		1
	.zero		1


	//----- nvinfo : EIATTR_EXIT_INSTR_OFFSETS
	.align		4
        /*0048*/ 	.byte	0x04, 0x1c
        /*004a*/ 	.short	(.L_45 - .L_44)


	//   ....[0]....
.L_44:
        /*004c*/ 	.word	0x000000d0


	//   ....[1]....
        /*0050*/ 	.word	0x00000150


	//----- nvinfo : EIATTR_CBANK_PARAM_SIZE
	.align		4
.L_45:
        /*0054*/ 	.byte	0x03, 0x19
        /*0056*/ 	.short	0x0014


	//----- nvinfo : EIATTR_PARAM_CBANK
	.align		4
        /*0058*/ 	.byte	0x04, 0x0a
        /*005a*/ 	.short	(.L_47 - .L_46)
	.align		4
.L_46:
        /*005c*/ 	.word	index@(.nv.constant0._Z22relu_f16x8_pack_kernelP6__halfS0_i)
        /*0060*/ 	.short	0x0380
        /*0062*/ 	.short	0x0014


	//----- nvinfo : EIATTR_SW_WAR
	.align		4
.L_47:
        /*0064*/ 	.byte	0x04, 0x36
        /*0066*/ 	.short	(.L_49 - .L_48)
.L_48:
        /*0068*/ 	.word	0x00000008
.L_49:


//--------------------- .nv.info._Z17relu_f16x8_kernelP6__halfS0_i --------------------------
	.section	.nv.info._Z17relu_f16x8_kernelP6__halfS0_i,"",@"SHT_CUDA_INFO"
	.sectionflags	@""
	.align	4


	//----- nvinfo : EIATTR_CUDA_API_VERSION
	.align		4
        /*0000*/ 	.byte	0x04, 0x37
        /*0002*/ 	.short	(.L_51 - .L_50)
.L_50:
        /*0004*/ 	.word	0x00000082


	//----- nvinfo : EIATTR_KPARAM_INFO
	.align		4
.L_51:
        /*0008*/ 	.byte	0x04, 0x17
        /*000a*/ 	.short	(.L_53 - .L_52)
.L_52:
        /*000c*/ 	.word	0x00000000
        /*0010*/ 	.short	0x0002
        /*0012*/ 	.short	0x0010
        /*0014*/ 	.byte	0x00, 0xf0, 0x11, 0x00


	//----- nvinfo : EIATTR_KPARAM_INFO
	.align		4
.L_53:
        /*0018*/ 	.byte	0x04, 0x17
        /*001a*/ 	.short	(.L_55 - .L_54)
.L_54:
        /*001c*/ 	.word	0x00000000
        /*0020*/ 	.short	0x0001
        /*0022*/ 	.short	0x0008
        /*0024*/ 	.byte	0x00, 0xf5, 0x21, 0x00


	//----- nvinfo : EIATTR_KPARAM_INFO
	.align		4
.L_55:
        /*0028*/ 	.byte	0x04, 0x17
        /*002a*/ 	.short	(.L_57 - .L_56)
.L_56:
        /*002c*/ 	.word	0x00000000
        /*0030*/ 	.short	0x0000
        /*0032*/ 	.short	0x0000
        /*0034*/ 	.byte	0x00, 0xf5, 0x21, 0x00


	//----- nvinfo : EIATTR_SPARSE_MMA_MASK
	.align		4
.L_57:
        /*0038*/ 	.byte	0x03, 0x50
        /*003a*/ 	.short	0x0000


	//----- nvinfo : EIATTR_MAXREG_COUNT
	.align		4
        /*003c*/ 	.byte	0x03, 0x1b
        /*003e*/ 	.short	0x00ff


	//----- nvinfo : EIATTR_MERCURY_ISA_VERSION
	.align		4
        /*0040*/ 	.byte	0x03, 0x5f
        /*0042*/ 	.short	0x0101


	//----- nvinfo : EIATTR_VRC_CTA_INIT_COUNT
	.align		4
        /*0044*/ 	.byte	0x02, 0x4a
	.zero		1
	.zero		1


	//----- nvinfo : EIATTR_EXIT_INSTR_OFFSETS
	.align		4
        /*0048*/ 	.byte	0x04, 0x1c
        /*004a*/ 	.short	(.L_59 - .L_58)


	//   ....[0]....
.L_58:
        /*004c*/ 	.word	0x000001e0


	//   ....[1]....
        /*0050*/ 	.word	0x00000200


	//----- nvinfo : EIATTR_CBANK_PARAM_SIZE
	.align		4
.L_59:
        /*0054*/ 	.byte	0x03, 0x19
        /*0056*/ 	.short	0x0014


	//----- nvinfo : EIATTR_PARAM_CBANK
	.align		4
        /*0058*/ 	.byte	0x04, 0x0a
        /*005a*/ 	.short	(.L_61 - .L_60)
	.align		4
.L_60:
        /*005c*/ 	.word	index@(.nv.constant0._Z17relu_f16x8_kernelP6__halfS0_i)
        /*0060*/ 	.short	0x0380
        /*0062*/ 	.short	0x0014


	//----- nvinfo : EIATTR_SW_WAR
	.align		4
.L_61:
        /*0064*/ 	.byte	0x04, 0x36
        /*0066*/ 	.short	(.L_63 - .L_62)
.L_62:
        /*0068*/ 	.word	0x00000008
.L_63:


//--------------------- .nv.info._Z17relu_f16x2_kernelP6__halfS0_i --------------------------
	.section	.nv.info._Z17relu_f16x2_kernelP6__halfS0_i,"",@"SHT_CUDA_INFO"
	.sectionflags	@""
	.align	4


	//----- nvinfo : EIATTR_CUDA_API_VERSION
	.align		4
        /*0000*/ 	.byte	0x04, 0x37
        /*0002*/ 	.short	(.L_65 - .L_64)
.L_64:
        /*0004*/ 	.word	0x00000082


	//----- nvinfo : EIATTR_KPARAM_INFO
	.align		4
.L_65:
        /*0008*/ 	.byte	0x04, 0x17
        /*000a*/ 	.short	(.L_67 - .L_66)
.L_66:
        /*000c*/ 	.word	0x00000000
        /*0010*/ 	.short	0x0002
        /*0012*/ 	.short	0x0010
        /*0014*/ 	.byte	0x00, 0xf0, 0x11, 0x00


	//----- nvinfo : EIATTR_KPARAM_INFO
	.align		4
.L_67:
        /*0018*/ 	.byte	0x04, 0x17
        /*001a*/ 	.short	(.L_69 - .L_68)
.L_68:
        /*001c*/ 	.word	0x00000000
        /*0020*/ 	.short	0x0001
        /*0022*/ 	.short	0x0008
        /*0024*/ 	.byte	0x00, 0xf5, 0x21, 0x00


	//----- nvinfo : EIATTR_KPARAM_INFO
	.align		4
.L_69:
        /*0028*/ 	.byte	0x04, 0x17
        /*002a*/ 	.short	(.L_71 - .L_70)
.L_70:
        /*002c*/ 	.word	0x00000000
        /*0030*/ 	.short	0x0000
        /*0032*/ 	.short	0x0000
        /*0034*/ 	.byte	0x00, 0xf5, 0x21, 0x00


	//----- nvinfo : EIATTR_SPARSE_MMA_MASK
	.align		4
.L_71:
        /*0038*/ 	.byte	0x03, 0x50
        /*003a*/ 	.short	0x0000


	//----- nvinfo : EIATTR_MAXREG_COUNT
	.align		4
        /*003c*/ 	.byte	0x03, 0x1b
        /*003e*/ 	.short	0x00ff


	//----- nvinfo : EIATTR_MERCURY_ISA_VERSION
	.align		4
        /*0040*/ 	.byte	0x03, 0x5f
        /*0042*/ 	.short	0x0101


	//----- nvinfo : EIATTR_VRC_CTA_INIT_COUNT
	.align		4
        /*0044*/ 	.byte	0x02, 0x4a
	.zero		1
	.zero		1


	//----- nvinfo : EIATTR_EXIT_INSTR_OFFSETS
	.align		4
        /*0048*/ 	.byte	0x04, 0x1c
        /*004a*/ 	.short	(.L_73 - .L_72)


	//   ....[0]....
.L_72:
        /*004c*/ 	.word	0x00000080


	//   ....[1]....
        /*0050*/ 	.word	0x00000110


	//----- nvinfo : EIATTR_CBANK_PARAM_SIZE
	.align		4
.L_73:
        /*0054*/ 	.byte	0x03, 0x19
        /*0056*/ 	.short	0x0014


	//----- nvinfo : EIATTR_PARAM_CBANK
	.align		4
        /*0058*/ 	.byte	0x04, 0x0a
        /*005a*/ 	.short	(.L_75 - .L_74)
	.align		4
.L_74:
        /*005c*/ 	.word	index@(.nv.constant0._Z17relu_f16x2_kernelP6__halfS0_i)
        /*0060*/ 	.short	0x0380
        /*0062*/ 	.short	0x0014


	//----- nvinfo : EIATTR_SW_WAR
	.align		4
.L_75:
        /*0064*/ 	.byte	0x04, 0x36
        /*0066*/ 	.short	(.L_77 - .L_76)
.L_76:
        /*0068*/ 	.word	0x00000008
.L_77:


//--------------------- .nv.info._Z15relu_f16_kernelP6__halfS0_i --------------------------
	.section	.nv.info._Z15relu_f16_kernelP6__halfS0_i,"",@"SHT_CUDA_INFO"
	.sectionflags	@""
	.align	4


	//----- nvinfo : EIATTR_CUDA_API_VERSION
	.align		4
        /*0000*/ 	.byte	0x04, 0x37
        /*0002*/ 	.short	(.L_79 - .L_78)
.L_78:
        /*0004*/ 	.word	0x00000082


	//----- nvinfo : EIATTR_KPARAM_INFO
	.align		4
.L_79:
        /*0008*/ 	.byte	0x04, 0x17
        /*000a*/ 	.short	(.L_81 - .L_80)
.L_80:
        /*000c*/ 	.word	0x00000000
        /*0010*/ 	.short	0x0002
        /*0012*/ 	.short	0x0010
        /*0014*/ 	.byte	0x00, 0xf0, 0x11, 0x00


	//----- nvinfo : EIATTR_KPARAM_INFO
	.align		4
.L_81:
        /*0018*/ 	.byte	0x04, 0x17
        /*001a*/ 	.short	(.L_83 - .L_82)
.L_82:
        /*001c*/ 	.word	0x00000000
        /*0020*/ 	.short	0x0001
        /*0022*/ 	.short	0x0008
        /*0024*/ 	.byte	0x00, 0xf5, 0x21, 0x00


	//----- nvinfo : EIATTR_KPARAM_INFO
	.align		4
.L_83:
        /*0028*/ 	.byte	0x04, 0x17
        /*002a*/ 	.short	(.L_85 - .L_84)
.L_84:
        /*002c*/ 	.word	0x00000000
        /*0030*/ 	.short	0x0000
        /*0032*/ 	.short	0x0000
        /*0034*/ 	.byte	0x00, 0xf5, 0x21, 0x00


	//----- nvinfo : EIATTR_SPARSE_MMA_MASK
	.align		4
.L_85:
        /*0038*/ 	.byte	0x03, 0x50
        /*003a*/ 	.short	0x0000


	//----- nvinfo : EIATTR_MAXREG_COUNT
	.align		4
        /*003c*/ 	.byte	0x03, 0x1b
        /*003e*/ 	.short	0x00ff


	//----- nvinfo : EIATTR_MERCURY_ISA_VERSION
	.align		4
        /*0040*/ 	.byte	0x03, 0x5f
        /*0042*/ 	.short	0x0101


	//----- nvinfo : EIATTR_VRC_CTA_INIT_COUNT
	.align		4
        /*0044*/ 	.byte	0x02, 0x4a
	.zero		1
	.zero		1


	//----- nvinfo : EIATTR_EXIT_INSTR_OFFSETS
	.align		4
        /*0048*/ 	.byte	0x04, 0x1c
        /*004a*/ 	.short	(.L_87 - .L_86)


	//   ....[0]....
.L_86:
        /*004c*/ 	.word	0x00000070


	//   ....[1]....
        /*0050*/ 	.word	0x00000100


	//----- nvinfo : EIATTR_CBANK_PARAM_SIZE
	.align		4
.L_87:
        /*0054*/ 	.byte	0x03, 0x19
        /*0056*/ 	.short	0x0014


	//----- nvinfo : EIATTR_PARAM_CBANK
	.align		4
        /*0058*/ 	.byte	0x04, 0x0a
        /*005a*/ 	.short	(.L_89 - .L_88)
	.align		4
.L_88:
        /*005c*/ 	.word	index@(.nv.constant0._Z15relu_f16_kernelP6__halfS0_i)
        /*0060*/ 	.short	0x0380
        /*0062*/ 	.short	0x0014


	//----- nvinfo : EIATTR_SW_WAR
	.align		4
.L_89:
        /*0064*/ 	.byte	0x04, 0x36
        /*0066*/ 	.short	(.L_91 - .L_90)
.L_90:
        /*0068*/ 	.word	0x00000008
.L_91:


//--------------------- .nv.info._Z17relu_f32x4_kernelPfS_i --------------------------
	.section	.nv.info._Z17relu_f32x4_kernelPfS_i,"",@"SHT_CUDA_INFO"
	.sectionflags	@""
	.align	4


	//----- nvinfo : EIATTR_CUDA_API_VERSION
	.align		4
        /*0000*/ 	.byte	0x04, 0x37
        /*0002*/ 	.short	(.L_93 - .L_92)
.L_92:
        /*0004*/ 	.word	0x00000082


	//----- nvinfo : EIATTR_KPARAM_INFO
	.align		4
.L_93:
        /*0008*/ 	.byte	0x04, 0x17
        /*000a*/ 	.short	(.L_95 - .L_94)
.L_94:
        /*000c*/ 	.word	0x00000000
        /*0010*/ 	.short	0x0002
        /*0012*/ 	.short	0x0010
        /*0014*/ 	.byte	0x00, 0xf0, 0x11, 0x00


	//----- nvinfo : EIATTR_KPARAM_INFO
	.align		4
.L_95:
        /*0018*/ 	.byte	0x04, 0x17
        /*001a*/ 	.short	(.L_97 - .L_96)
.L_96:
        /*001c*/ 	.word	0x00000000
        /*0020*/ 	.short	0x0001
        /*0022*/ 	.short	0x0008
        /*0024*/ 	.byte	0x00, 0xf5, 0x21, 0x00


	//----- nvinfo : EIATTR_KPARAM_INFO
	.align		4
.L_97:
        /*0028*/ 	.byte	0x04, 0x17
        /*002a*/ 	.short	(.L_99 - .L_98)
.L_98:
        /*002c*/ 	.word	0x00000000
        /*0030*/ 	.short	0x0000
        /*0032*/ 	.short	0x0000
        /*0034*/ 	.byte	0x00, 0xf5, 0x21, 0x00


	//----- nvinfo : EIATTR_SPARSE_MMA_MASK
	.align		4
.L_99:
        /*0038*/ 	.byte	0x03, 0x50
        /*003a*/ 	.short	0x0000


	//----- nvinfo : EIATTR_MAXREG_COUNT
	.align		4
        /*003c*/ 	.byte	0x03, 0x1b
        /*003e*/ 	.short	0x00ff


	//----- nvinfo : EIATTR_MERCURY_ISA_VERSION
	.align		4
        /*0040*/ 	.byte	0x03, 0x5f
        /*0042*/ 	.short	0x0101


	//----- nvinfo : EIATTR_VRC_CTA_INIT_COUNT
	.align		4
        /*0044*/ 	.byte	0x02, 0x4a
	.zero		1
	.zero		1


	//----- nvinfo : EIATTR_EXIT_INSTR_OFFSETS
	.align		4
        /*0048*/ 	.byte	0x04, 0x1c
        /*004a*/ 	.short	(.L_101 - .L_100)


	//   ....[0]....
.L_100:
        /*004c*/ 	.word	0x00000080


	//   ....[1]....
        /*0050*/ 	.word	0x00000140


	//----- nvinfo : EIATTR_CBANK_PARAM_SIZE
	.align		4
.L_101:
        /*0054*/ 	.byte	0x03, 0x19
        /*0056*/ 	.short	0x0014


	//----- nvinfo : EIATTR_PARAM_CBANK
	.align		4
        /*0058*/ 	.byte	0x04, 0x0a
        /*005a*/ 	.short	(.L_103 - .L_102)
	.align		4
.L_102:
        /*005c*/ 	.word	index@(.nv.constant0._Z17relu_f32x4_kernelPfS_i)
        /*0060*/ 	.short	0x0380
        /*0062*/ 	.short	0x0014


	//----- nvinfo : EIATTR_SW_WAR
	.align		4
.L_103:
        /*0064*/ 	.byte	0x04, 0x36
        /*0066*/ 	.short	(.L_105 - .L_104)
.L_104:
        /*0068*/ 	.word	0x00000008
.L_105:


//--------------------- .nv.info._Z15relu_f32_kernelPfS_i --------------------------
	.section	.nv.info._Z15relu_f32_kernelPfS_i,"",@"SHT_CUDA_INFO"
	.sectionflags	@""
	.align	4


	//----- nvinfo : EIATTR_CUDA_API_VERSION
	.align		4
        /*0000*/ 	.byte	0x04, 0x37
        /*0002*/ 	.short	(.L_107 - .L_106)
.L_106:
        /*0004*/ 	.word	0x00000082


	//----- nvinfo : EIATTR_KPARAM_INFO
	.align		4
.L_107:
        /*0008*/ 	.byte	0x04, 0x17
        /*000a*/ 	.short	(.L_109 - .L_108)
.L_108:
        /*000c*/ 	.word	0x00000000
        /*0010*/ 	.short	0x0002
        /*0012*/ 	.short	0x0010
        /*0014*/ 	.byte	0x00, 0xf0, 0x11, 0x00


	//----- nvinfo : EIATTR_KPARAM_INFO
	.align		4
.L_109:
        /*0018*/ 	.byte	0x04, 0x17
        /*001a*/ 	.short	(.L_111 - .L_110)
.L_110:
        /*001c*/ 	.word	0x00000000
        /*0020*/ 	.short	0x0001
        /*0022*/ 	.short	0x0008
        /*0024*/ 	.byte	0x00, 0xf5, 0x21, 0x00


	//----- nvinfo : EIATTR_KPARAM_INFO
	.align		4
.L_111:
        /*0028*/ 	.byte	0x04, 0x17
        /*002a*/ 	.short	(.L_113 - .L_112)
.L_112:
        /*002c*/ 	.word	0x00000000
        /*0030*/ 	.short	0x0000
        /*0032*/ 	.short	0x0000
        /*0034*/ 	.byte	0x00, 0xf5, 0x21, 0x00


	//----- nvinfo : EIATTR_SPARSE_MMA_MASK
	.align		4
.L_113:
        /*0038*/ 	.byte	0x03, 0x50
        /*003a*/ 	.short	0x0000


	//----- nvinfo : EIATTR_MAXREG_COUNT
	.align		4
        /*003c*/ 	.byte	0x03, 0x1b
        /*003e*/ 	.short	0x00ff


	//----- nvinfo : EIATTR_MERCURY_ISA_VERSION
	.align		4
        /*0040*/ 	.byte	0x03, 0x5f
        /*0042*/ 	.short	0x0101


	//----- nvinfo : EIATTR_VRC_CTA_INIT_COUNT
	.align		4
        /*0044*/ 	.byte	0x02, 0x4a
	.zero		1
	.zero		1


	//----- nvinfo : EIATTR_EXIT_INSTR_OFFSETS
	.align		4
        /*0048*/ 	.byte	0x04, 0x1c
        /*004a*/ 	.short	(.L_115 - .L_114)


	//   ....[0]....
.L_114:
        /*004c*/ 	.word	0x00000070


	//   ....[1]....
        /*0050*/ 	.word	0x00000100


	//----- nvinfo : EIATTR_CBANK_PARAM_SIZE
	.align		4
.L_115:
        /*0054*/ 	.byte	0x03, 0x19
        /*0056*/ 	.short	0x0014


	//----- nvinfo : EIATTR_PARAM_CBANK
	.align		4
        /*0058*/ 	.byte	0x04, 0x0a
        /*005a*/ 	.short	(.L_117 - .L_116)
	.align		4
.L_116:
        /*005c*/ 	.word	index@(.nv.constant0._Z15relu_f32_kernelPfS_i)
        /*0060*/ 	.short	0x0380
        /*0062*/ 	.short	0x0014


	//----- nvinfo : EIATTR_SW_WAR
	.align		4
.L_117:
        /*0064*/ 	.byte	0x04, 0x36
        /*0066*/ 	.short	(.L_119 - .L_118)
.L_118:
        /*0068*/ 	.word	0x00000008
.L_119:


//--------------------- .nv.callgraph             --------------------------
	.section	.nv.callgraph,"",@"SHT_CUDA_CALLGRAPH"
	.align	4
	.sectionentsize	8
	.align		4
        /*0000*/ 	.word	0x00000000
	.align		4
        /*0004*/ 	.word	0xffffffff
	.align		4
        /*0008*/ 	.word	0x00000000
	.align		4
        /*000c*/ 	.word	0xfffffffe
	.align		4
        /*0010*/ 	.word	0x00000000
	.align		4
        /*0014*/ 	.word	0xfffffffd
	.align		4
        /*0018*/ 	.word	0x00000000
	.align		4
        /*001c*/ 	.word	0xfffffffc


//--------------------- .text._Z22relu_f16x8_pack_kernelP6__halfS0_i --------------------------
	.section	.text._Z22relu_f16x8_pack_kernelP6__halfS0_i,"ax",@progbits
	.align	128
        .global         _Z22relu_f16x8_pack_kernelP6__halfS0_i
        .type           _Z22relu_f16x8_pack_kernelP6__halfS0_i,@function
        .size           _Z22relu_f16x8_pack_kernelP6__halfS0_i,(.L_x_6 - _Z22relu_f16x8_pack_kernelP6__halfS0_i)
        .other          _Z22relu_f16x8_pack_kernelP6__halfS0_i,@"STO_CUDA_ENTRY STV_DEFAULT"
_Z22relu_f16x8_pack_kernelP6__halfS0_i:
.text._Z22relu_f16x8_pack_kernelP6__halfS0_i:
[----:B------:R-:W-:Y:S01]  /*0000*/  LDC R1, c[0x0][0x37c] ;  /* 0x0000df00ff017b82 */ /* 0x000fe20000000800 */
[----:B------:R-:W0:Y:S07]  /*0010*/  S2R R5, SR_TID.X ;  /* 0x0000000000057919 */ /* 0x000e2e0000002100 */
[----:B------:R-:W0:Y:S01]  /*0020*/  S2UR UR6, SR_CTAID.X ;  /* 0x00000000000679c3 */ /* 0x000e220000002500 */
[----:B------:R-:W1:Y:S07]  /*0030*/  LDCU.64 UR4, c[0x0][0x358] ;  /* 0x00006b00ff0477ac */ /* 0x000e6e0008000a00 */
[----:B------:R-:W0:Y:S08]  /*0040*/  LDC R0, c[0x0][0x360] ;  /* 0x0000d800ff007b82 */ /* 0x000e300000000800 */
[----:B------:R-:W2:Y:S01]  /*0050*/  LDC.64 R2, c[0x0][0x380] ;  /* 0x0000e000ff027b82 */ /* 0x000ea20000000a00 */
[----:B0-----:R-:W-:Y:S01]  /*0060*/  IMAD R0, R0, UR6, R5 ;  /* 0x0000000600007c24 */ /* 0x001fe2000f8e0205 */
[----:B------:R-:W0:Y:S03]  /*0070*/  LDCU UR6, c[0x0][0x390] ;  /* 0x00007200ff0677ac */ /* 0x000e260008000800 */
[----:B------:R-:W-:-:S04]  /*0080*/  IMAD.SHL.U32 R5, R0, 0x8, RZ ;  /* 0x0000000800057824 */ /* 0x000fc800078e00ff */
[----:B--2---:R-:W-:-:S05]  /*0090*/  IMAD.WIDE R2, R5, 0x2, R2 ;  /* 0x0000000205027825 */ /* 0x004fca00078e0202 */
[----:B-1----:R1:W5:Y:S01]  /*00a0*/  LDG.E.128 R8, desc[UR4][R2.64] ;  /* 0x0000000402087981 */ /* 0x002362000c1e1d00 */
[----:B------:R-:W-:-:S05]  /*00b0*/  VIADD R0, R5, 0x7 ;  /* 0x0000000705007836 */ /* 0x000fca0000000000 */
[----:B0-----:R-:W-:-:S13]  /*00c0*/  ISETP.GE.AND P0, PT, R0, UR6, PT ;  /* 0x0000000600007c0c */ /* 0x001fda000bf06270 */
[----:B-1----:R-:W-:Y:S05]  /*00d0*/  @P0 EXIT ;  /* 0x000000000000094d */ /* 0x002fea0003800000 */
[----:B------:R-:W0:Y:S01]  /*00e0*/  LDC.64 R2, c[0x0][0x388] ;  /* 0x0000e200ff027b82 */ /* 0x000e220000000a00 */
[----:B-----5:R-:W-:Y:S02]  /*00f0*/  HMNMX2 R8, R8, RZ.H0_H0, !PT ;  /* 0x200000ff08087240 */ /* 0x020fe40007800000 */
[----:B------:R-:W-:Y:S02]  /*0100*/  HMNMX2 R9, R9, RZ.H0_H0, !PT ;  /* 0x200000ff09097240 */ /* 0x000fe40007800000 */
[----:B------:R-:W-:Y:S02]  /*0110*/  HMNMX2 R10, R10, RZ.H0_H0, !PT ;  /* 0x200000ff0a0a7240 */ /* 0x000fe40007800000 */
[----:B------:R-:W-:Y:S01]  /*0120*/  HMNMX2 R11, R11, RZ.H0_H0, !PT ;  /* 0x200000ff0b0b7240 */ /* 0x000fe20007800000 */
[----:B0-----:R-:W-:-:S05]  /*0130*/  IMAD.WIDE R2, R5, 0x2, R2 ;  /* 0x0000000205027825 */ /* 0x001fca00078e0202 */
[----:B------:R-:W-:Y:S01]  /*0140*/  STG.E.128 desc[UR4][R2.64], R8 ;  /* 0x0000000802007986 */ /* 0x000fe2000c101d04 */
[----:B------:R-:W-:Y:S05]  /*0150*/  EXIT ;  /* 0x000000000000794d */ /* 0x000fea0003800000 */
.L_x_0:
[----:B------:R-:W-:-:S00]  /*0160*/  BRA `(.L_x_0) ;  /* 0xfffffffc00fc7947 */ /* 0x000fc0000383ffff */
[----:B------:R-:W-:-:S00]  /*0170*/  NOP ;  /* 0x0000000000007918 */ /* 0x000fc00000000000 */
        /* <DEDUP_REMOVED lines=8> */
.L_x_6:


//--------------------- .text._Z17relu_f16x8_kernelP6__halfS0_i --------------------------
	.section	.text._Z17relu_f16x8_kernelP6__halfS0_i,"ax",@progbits
	.align	128
        .global         _Z17relu_f16x8_kernelP6__halfS0_i
        .type           _Z17relu_f16x8_kernelP6__halfS0_i,@function
        .size           _Z17relu_f16x8_kernelP6__halfS0_i,(.L_x_7 - _Z17relu_f16x8_kernelP6__halfS0_i)
        .other          _Z17relu_f16x8_kernelP6__halfS0_i,@"STO_CUDA_ENTRY STV_DEFAULT"
_Z17relu_f16x8_kernelP6__halfS0_i:
.text._Z17relu_f16x8_kernelP6__halfS0_i:
[----:B------:R-:W-:Y:S01]  /*0000*/  LDC R1, c[0x0][0x37c] ;  /* 0x0000df00ff017b82 */ /* 0x000fe20000000800 */
[----:B------:R-:W0:Y:S07]  /*0010*/  S2R R5, SR_TID.X ;  /* 0x0000000000057919 */ /* 0x000e2e0000002100 */
[----:B------:R-:W0:Y:S01]  /*0020*/  S2UR UR6, SR_CTAID.X ;  /* 0x00000000000679c3 */ /* 0x000e220000002500 */
[----:B------:R-:W1:Y:S07]  /*0030*/  LDCU.64 UR4, c[0x0][0x358] ;  /* 0x00006b00ff0477ac */ /* 0x000e6e0008000a00 */
[----:B------:R-:W0:Y:S08]  /*0040*/  LDC R0, c[0x0][0x360] ;  /* 0x0000d800ff007b82 */ /* 0x000e300000000800 */
[----:B------:R-:W2:Y:S01]  /*0050*/  LDC.64 R2, c[0x0][0x380] ;  /* 0x0000e000ff027b82 */ /* 0x000ea20000000a00 */
[----:B0-----:R-:W-:Y:S01]  /*0060*/  IMAD R0, R0, UR6, R5 ;  /* 0x0000000600007c24 */ /* 0x001fe2000f8e0205 */
[----:B------:R-:W0:Y:S06]  /*0070*/  LDCU UR6, c[0x0][0x390] ;  /* 0x00007200ff0677ac */ /* 0x000e2c0008000800 */
[----:B------:R-:W3:Y:S01]  /*0080*/  LDC.64 R4, c[0x0][0x388] ;  /* 0x0000e200ff047b82 */ /* 0x000ee20000000a00 */
[----:B------:R-:W-:-:S04]  /*0090*/  IMAD.SHL.U32 R7, R0, 0x8, RZ ;  /* 0x0000000800077824 */ /* 0x000fc800078e00ff */
[----:B--2---:R-:W-:-:S05]  /*00a0*/  IMAD.WIDE R2, R7, 0x2, R2 ;  /* 0x0000000207027825 */ /* 0x004fca00078e0202 */
[----:B-1----:R-:W2:Y:S04]  /*00b0*/  LDG.E R0, desc[UR4][R2.64] ;  /* 0x0000000402007981 */ /* 0x002ea8000c1e1900 */
[----:B------:R-:W4:Y:S04]  /*00c0*/  LDG.E R6, desc[UR4][R2.64+0x4] ;  /* 0x0000040402067981 */ /* 0x000f28000c1e1900 */
[----:B------:R-:W5:Y:S04]  /*00d0*/  LDG.E R8, desc[UR4][R2.64+0x8] ;  /* 0x0000080402087981 */ /* 0x000f68000c1e1900 */
[----:B------:R-:W5:Y:S01]  /*00e0*/  LDG.E R9, desc[UR4][R2.64+0xc] ;  /* 0x00000c0402097981 */ /* 0x000f62000c1e1900 */
[C---:B------:R-:W-:Y:S01]  /*00f0*/  VIADD R10, R7.reuse, 0x2 ;  /* 0x00000002070a7836 */ /* 0x040fe20000000000 */
[C---:B0-----:R-:W-:Y:S01]  /*0100*/  ISETP.GE.AND P0, PT, R7.reuse, UR6, PT ;  /* 0x0000000607007c0c */ /* 0x041fe2000bf06270 */
[----:B------:R-:W-:-:S02]  /*0110*/  VIADD R11, R7, 0x4 ;  /* 0x00000004070b7836 */ /* 0x000fc40000000000 */
[----:B---3--:R-:W-:Y:S01]  /*0120*/  IMAD.WIDE R4, R7, 0x2, R4 ;  /* 0x0000000207047825 */ /* 0x008fe200078e0204 */
[----:B------:R-:W-:Y:S02]  /*0130*/  ISETP.GE.AND P1, PT, R10, UR6, PT ;  /* 0x000000060a007c0c */ /* 0x000fe4000bf26270 */
[----:B------:R-:W-:Y:S01]  /*0140*/  ISETP.GE.AND P2, PT, R11, UR6, PT ;  /* 0x000000060b007c0c */ /* 0x000fe2000bf46270 */
[----:B------:R-:W-:-:S05]  /*0150*/  VIADD R10, R7, 0x6 ;  /* 0x00000006070a7836 */ /* 0x000fca0000000000 */
[----:B------:R-:W-:Y:S02]  /*0160*/  ISETP.GE.AND P3, PT, R10, UR6, PT ;  /* 0x000000060a007c0c */ /* 0x000fe4000bf66270 */
[----:B--2---:R-:W-:Y:S02]  /*0170*/  HMNMX2 R0, R0, RZ.H0_H0, !PT ;  /* 0x200000ff00007240 */ /* 0x004fe40007800000 */
[----:B----4-:R-:W-:-:S03]  /*0180*/  HMNMX2 R6, R6, RZ.H0_H0, !PT ;  /* 0x200000ff06067240 */ /* 0x010fc60007800000 */
[----:B------:R0:W-:Y:S01]  /*0190*/  @!P0 STG.E desc[UR4][R4.64], R0 ;  /* 0x0000000004008986 */ /* 0x0001e2000c101904 */
[----:B-----5:R-:W-:-:S03]  /*01a0*/  HMNMX2 R8, R8, RZ.H0_H0, !PT ;  /* 0x200000ff08087240 */ /* 0x020fc60007800000 */
[----:B------:R0:W-:Y:S01]  /*01b0*/  @!P1 STG.E desc[UR4][R4.64+0x4], R6 ;  /* 0x0000040604009986 */ /* 0x0001e2000c101904 */
[----:B------:R-:W-:-:S03]  /*01c0*/  HMNMX2 R9, R9, RZ.H0_H0, !PT ;  /* 0x200000ff09097240 */ /* 0x000fc60007800000 */
[----:B------:R0:W-:Y:S01]  /*01d0*/  @!P2 STG.E desc[UR4][R4.64+0x8], R8 ;  /* 0x000008080400a986 */ /* 0x0001e2000c101904 */
[----:B------:R-:W-:Y:S05]  /*01e0*/  @P3 EXIT ;  /* 0x000000000000394d */ /* 0x000fea0003800000 */
[----:B------:R-:W-:Y:S01]  /*01f0*/  STG.E desc[UR4][R4.64+0xc], R9 ;  /* 0x00000c0904007986 */ /* 0x000fe2000c101904 */
[----:B------:R-:W-:Y:S05]  /*0200*/  EXIT ;  /* 0x000000000000794d */ /* 0x000fea0003800000 */
.L_x_1:
        /* <DEDUP_REMOVED lines=15> */
.L_x_7:


//--------------------- .text._Z17relu_f16x2_kernelP6__halfS0_i --------------------------
	.section	.text._Z17relu_f16x2_kernelP6__halfS0_i,"ax",@progbits
	.align	128
        .global         _Z17relu_f16x2_kernelP6__halfS0_i
        .type           _Z17relu_f16x2_kernelP6__halfS0_i,@function
        .size           _Z17relu_f16x2_kernelP6__halfS0_i,(.L_x_8 - _Z17relu_f16x2_kernelP6__halfS0_i)
        .other          _Z17relu_f16x2_kernelP6__halfS0_i,@"STO_CUDA_ENTRY STV_DEFAULT"
_Z17relu_f16x2_kernelP6__halfS0_i:
.text._Z17relu_f16x2_kernelP6__halfS0_i:
[----:B------:R-:W-:Y:S01]  /*0000*/  LDC R1, c[0x0][0x37c] ;  /* 0x0000df00ff017b82 */ /* 0x000fe20000000800 */
[----:B------:R-:W0:Y:S07]  /*0010*/  S2R R3, SR_TID.X ;  /* 0x0000000000037919 */ /* 0x000e2e0000002100 */
[----:B------:R-:W0:Y:S01]  /*0020*/  S2UR UR4, SR_CTAID.X ;  /* 0x00000000000479c3 */ /* 0x000e220000002500 */
[----:B------:R-:W1:Y:S07]  /*0030*/  LDCU UR5, c[0x0][0x390] ;  /* 0x00007200ff0577ac */ /* 0x000e6e0008000800 */
[----:B------:R-:W0:Y:S02]  /*0040*/  LDC R0, c[0x0][0x360] ;  /* 0x0000d800ff007b82 */ /* 0x000e240000000800 */
[----:B0-----:R-:W-:-:S05]  /*0050*/  IMAD R0, R0, UR4, R3 ;  /* 0x0000000400007c24 */ /* 0x001fca000f8e0203 */
[----:B------:R-:W-:-:S04]  /*0060*/  SHF.L.U32 R7, R0, 0x1, RZ ;  /* 0x0000000100077819 */ /* 0x000fc800000006ff */
[----:B-1----:R-:W-:-:S13]  /*0070*/  ISETP.GE.AND P0, PT, R7, UR5, PT ;  /* 0x0000000507007c0c */ /* 0x002fda000bf06270 */
[----:B------:R-:W-:Y:S05]  /*0080*/  @P0 EXIT ;  /* 0x000000000000094d */ /* 0x000fea0003800000 */
[----:B------:R-:W0:Y:S01]  /*0090*/  LDC.64 R2, c[0x0][0x380] ;  /* 0x0000e000ff027b82 */ /* 0x000e220000000a00 */
[----:B------:R-:W1:Y:S07]  /*00a0*/  LDCU.64 UR4, c[0x0][0x358] ;  /* 0x00006b00ff0477ac */ /* 0x000e6e0008000a00 */
[----:B------:R-:W2:Y:S01]  /*00b0*/  LDC.64 R4, c[0x0][0x388] ;  /* 0x0000e200ff047b82 */ /* 0x000ea20000000a00 */
[----:B0-----:R-:W-:-:S06]  /*00c0*/  IMAD.WIDE R2, R7, 0x2, R2 ;  /* 0x0000000207027825 */ /* 0x001fcc00078e0202 */
[----:B-1----:R-:W3:Y:S01]  /*00d0*/  LDG.E R2, desc[UR4][R2.64] ;  /* 0x0000000402027981 */ /* 0x002ee2000c1e1900 */
[----:B--2---:R-:W-:Y:S01]  /*00e0*/  IMAD.WIDE R4, R7, 0x2, R4 ;  /* 0x0000000207047825 */ /* 0x004fe200078e0204 */
[----:B---3--:R-:W-:-:S05]  /*00f0*/  HMNMX2 R7, R2, RZ.H0_H0, !PT ;  /* 0x200000ff02077240 */ /* 0x008fca0007800000 */
[----:B------:R-:W-:Y:S01]  /*0100*/  STG.E desc[UR4][R4.64], R7 ;  /* 0x0000000704007986 */ /* 0x000fe2000c101904 */
[----:B------:R-:W-:Y:S05]  /*0110*/  EXIT ;  /* 0x000000000000794d */ /* 0x000fea0003800000 */
.L_x_2:
        /* <DEDUP_REMOVED lines=14> */
.L_x_8:


//--------------------- .text._Z15relu_f16_kernelP6__halfS0_i --------------------------
	.section	.text._Z15relu_f16_kernelP6__halfS0_i,"ax",@progbits
	.align	128
        .global         _Z15relu_f16_kernelP6__halfS0_i
        .type           _Z15relu_f16_kernelP6__halfS0_i,@function
        .size           _Z15relu_f16_kernelP6__halfS0_i,(.L_x_9 - _Z15relu_f16_kernelP6__halfS0_i)
        .other          _Z15relu_f16_kernelP6__halfS0_i,@"STO_CUDA_ENTRY STV_DEFAULT"
_Z15relu_f16_kernelP6__halfS0_i:
.text._Z15relu_f16_kernelP6__halfS0_i:
[----:B------:R-:W-:Y:S01]  /*0000*/  LDC R1, c[0x0][0x37c] ;  /* 0x0000df00ff017b82 */ /* 0x000fe20000000800 */
[----:B------:R-:W0:Y:S07]  /*0010*/  S2R R0, SR_TID.X ;  /* 0x0000000000007919 */ /* 0x000e2e0000002100 */
[----:B------:R-:W0:Y:S01]  /*0020*/  S2UR UR4, SR_CTAID.X ;  /* 0x00000000000479c3 */ /* 0x000e220000002500 */
[----:B------:R-:W1:Y:S07]  /*0030*/  LDCU UR5, c[0x0][0x390] ;  /* 0x00007200ff0577ac */ /* 0x000e6e0008000800 */
[----:B------:R-:W0:Y:S02]  /*0040*/  LDC R7, c[0x0][0x360] ;  /* 0x0000d800ff077b82 */ /* 0x000e240000000800 */
[----:B0-----:R-:W-:-:S05]  /*0050*/  IMAD R7, R7, UR4, R0 ;  /* 0x0000000407077c24 */ /* 0x001fca000f8e0200 */
[----:B-1----:R-:W-:-:S13]  /*0060*/  ISETP.GE.AND P0, PT, R7, UR5, PT ;  /* 0x0000000507007c0c */ /* 0x002fda000bf06270 */
[----:B------:R-:W-:Y:S05]  /*0070*/  @P0 EXIT ;  /* 0x000000000000094d */ /* 0x000fea0003800000 */
[----:B------:R-:W0:Y:S01]  /*0080*/  LDC.64 R2, c[0x0][0x380] ;  /* 0x0000e000ff027b82 */ /* 0x000e220000000a00 */
[----:B------:R-:W1:Y:S07]  /*0090*/  LDCU.64 UR4, c[0x0][0x358] ;  /* 0x00006b00ff0477ac */ /* 0x000e6e0008000a00 */
[----:B------:R-:W2:Y:S01]  /*00a0*/  LDC.64 R4, c[0x0][0x388] ;  /* 0x0000e200ff047b82 */ /* 0x000ea20000000a00 */
[----:B0-----:R-:W-:-:S06]  /*00b0*/  IMAD.WIDE R2, R7, 0x2, R2 ;  /* 0x0000000207027825 */ /* 0x001fcc00078e0202 */
[----:B-1----:R-:W3:Y:S01]  /*00c0*/  LDG.E.U16 R2, desc[UR4][R2.64] ;  /* 0x0000000402027981 */ /* 0x002ee2000c1e1500 */
[----:B--2---:R-:W-:Y:S01]  /*00d0*/  IMAD.WIDE R4, R7, 0x2, R4 ;  /* 0x0000000207047825 */ /* 0x004fe200078e0204 */
[----:B---3--:R-:W-:-:S05]  /*00e0*/  HMNMX2 R0, R2.H0_H0, RZ.H0_H0, !PT ;  /* 0x200000ff02007240 */ /* 0x008fca0007800800 */
[----:B------:R-:W-:Y:S01]  /*00f0*/  STG.E.U16 desc[UR4][R4.64], R0 ;  /* 0x0000000004007986 */ /* 0x000fe2000c101504 */
[----:B------:R-:W-:Y:S05]  /*0100*/  EXIT ;  /* 0x000000000000794d */ /* 0x000fea0003800000 */
.L_x_3:
        /* <DEDUP_REMOVED lines=15> */
.L_x_9:


//--------------------- .text._Z17relu_f32x4_kernelPfS_i --------------------------
	.section	.text._Z17relu_f32x4_kernelPfS_i,"ax",@progbits
	.align	128
        .global         _Z17relu_f32x4_kernelPfS_i
        .type           _Z17relu_f32x4_kernelPfS_i,@function
        .size           _Z17relu_f32x4_kernelPfS_i,(.L_x_10 - _Z17relu_f32x4_kernelPfS_i)
        .other          _Z17relu_f32x4_kernelPfS_i,@"STO_CUDA_ENTRY STV_DEFAULT"
_Z17relu_f32x4_kernelPfS_i:
.text._Z17relu_f32x4_kernelPfS_i:
[----:B------:R-:W-:Y:S01]  /*0000*/  LDC R1, c[0x0][0x37c] ;  /* 0x0000df00ff017b82 */ /* 0x000fe20000000800 */
[----:B------:R-:W0:Y:S07]  /*0010*/  S2R R3, SR_TID.X ;  /* 0x0000000000037919 */ /* 0x000e2e0000002100 */
[----:B------:R-:W0:Y:S01]  /*0020*/  S2UR UR4, SR_CTAID.X ;  /* 0x00000000000479c3 */ /* 0x000e220000002500 */
[----:B------:R-:W1:Y:S07]  /*0030*/  LDCU UR5, c[0x0][0x390] ;  /* 0x00007200ff0577ac */ /* 0x000e6e0008000800 */
[----:B------:R-:W0:Y:S02]  /*0040*/  LDC R0, c[0x0][0x360] ;  /* 0x0000d800ff007b82 */ /* 0x000e240000000800 */
[----:B0-----:R-:W-:-:S04]  /*0050*/  IMAD R0, R0, UR4, R3 ;  /* 0x0000000400007c24 */ /* 0x001fc8000f8e0203 */
[----:B------:R-:W-:-:S05]  /*0060*/  IMAD.SHL.U32 R7, R0, 0x4, RZ ;  /* 0x0000000400077824 */ /* 0x000fca00078e00ff */
[----:B-1----:R-:W-:-:S13]  /*0070*/  ISETP.GE.AND P0, PT, R7, UR5, PT ;  /* 0x0000000507007c0c */ /* 0x002fda000bf06270 */
[----:B------:R-:W-:Y:S05]  /*0080*/  @P0 EXIT ;  /* 0x000000000000094d */ /* 0x000fea0003800000 */
[----:B------:R-:W0:Y:S01]  /*0090*/  LDC.64 R2, c[0x0][0x380] ;  /* 0x0000e000ff027b82 */ /* 0x000e220000000a00 */
[----:B------:R-:W1:Y:S07]  /*00a0*/  LDCU.64 UR4, c[0x0][0x358] ;  /* 0x00006b00ff0477ac */ /* 0x000e6e0008000a00 */
[----:B------:R-:W2:Y:S01]  /*00b0*/  LDC.64 R4, c[0x0][0x388] ;  /* 0x0000e200ff047b82 */ /* 0x000ea20000000a00 */
[----:B0-----:R-:W-:-:S05]  /*00c0*/  IMAD.WIDE R2, R7, 0x4, R2 ;  /* 0x0000000407027825 */ /* 0x001fca00078e0202 */
[----:B-1----:R-:W3:Y:S01]  /*00d0*/  LDG.E.128 R8, desc[UR4][R2.64] ;  /* 0x0000000402087981 */ /* 0x002ee2000c1e1d00 */
[----:B--2---:R-:W-:Y:S01]  /*00e0*/  IMAD.WIDE R4, R7, 0x4, R4 ;  /* 0x0000000407047825 */ /* 0x004fe200078e0204 */
[----:B---3--:R-:W-:Y:S02]  /*00f0*/  FMNMX R8, RZ, R8, !PT ;  /* 0x00000008ff087209 */ /* 0x008fe40007800000 */
[----:B------:R-:W-:Y:S02]  /*0100*/  FMNMX R9, RZ, R9, !PT ;  /* 0x00000009ff097209 */ /* 0x000fe40007800000 */
[----:B------:R-:W-:Y:S02]  /*0110*/  FMNMX R10, RZ, R10, !PT ;  /* 0x0000000aff0a7209 */ /* 0x000fe40007800000 */
[----:B------:R-:W-:-:S05]  /*0120*/  FMNMX R11, RZ, R11, !PT ;  /* 0x0000000bff0b7209 */ /* 0x000fca0007800000 */
[----:B------:R-:W-:Y:S01]  /*0130*/  STG.E.128 desc[UR4][R4.64], R8 ;  /* 0x0000000804007986 */ /* 0x000fe2000c101d04 */
[----:B------:R-:W-:Y:S05]  /*0140*/  EXIT ;  /* 0x000000000000794d */ /* 0x000fea0003800000 */
.L_x_4:
        /* <DEDUP_REMOVED lines=11> */
.L_x_10:


//--------------------- .text._Z15relu_f32_kernelPfS_i --------------------------
	.section	.text._Z15relu_f32_kernelPfS_i,"ax",@progbits
	.align	128
        .global         _Z15relu_f32_kernelPfS_i
        .type           _Z15relu_f32_kernelPfS_i,@function
        .size           _Z15relu_f32_kernelPfS_i,(.L_x_11 - _Z15relu_f32_kernelPfS_i)
        .other          _Z15relu_f32_kernelPfS_i,@"STO_CUDA_ENTRY STV_DEFAULT"
_Z15relu_f32_kernelPfS_i:
.text._Z15relu_f32_kernelPfS_i:
        /* <DEDUP_REMOVED lines=14> */
[----:B---3--:R-:W-:-:S05]  /*00e0*/  FMNMX R7, RZ, R2, !PT ;  /* 0x00000002ff077209 */ /* 0x008fca0007800000 */
[----:B------:R-:W-:Y:S01]  /*00f0*/  STG.E desc[UR4][R4.64], R7 ;  /* 0x0000000704007986 */ /* 0x000fe2000c101904 */
[----:B------:R-:W-:Y:S05]  /*0100*/  EXIT ;  /* 0x000000000000794d */ /* 0x000fea0003800000 */
.L_x_5:
        /* <DEDUP_REMOVED lines=15> */
.L_x_11:


//--------------------- .nv.shared.reserved.0     --------------------------
	.section	.nv.shared.reserved.0,"aw",@nobits
	.weak		__nv_reservedSMEM_offset_0_alias
	.size		__nv_reservedSMEM_offset_0_alias, 0, 64
	.other		__nv_reservedSMEM_offset_0_alias,@"STO_CUDA_RESERVED_SHARED STV_DEFAULT"
__nv_reservedSMEM_offset_0_alias:
	.zero		0
	.zero		64


//--------------------- .nv.constant0._Z22relu_f16x8_pack_kernelP6__halfS0_i --------------------------
	.section	.nv.constant0._Z22relu_f16x8_pack_kernelP6__halfS0_i,"a",@progbits
	.sectionflags	@""
	.align	4
.nv.constant0._Z22relu_f16x8_pack_kernelP6__halfS0_i:
	.zero		916


//--------------------- .nv.constant0._Z17relu_f16x8_kernelP6__halfS0_i --------------------------
	.section	.nv.constant0._Z17relu_f16x8_kernelP6__halfS0_i,"a",@progbits
	.sectionflags	@""
	.align	4
.nv.constant0._Z17relu_f16x8_kernelP6__halfS0_i:
	.zero		916


//--------------------- .nv.constant0._Z17relu_f16x2_kernelP6__halfS0_i --------------------------
	.section	.nv.constant0._Z17relu_f16x2_kernelP6__halfS0_i,"a",@progbits
	.sectionflags	@""
	.align	4
.nv.constant0._Z17relu_f16x2_kernelP6__halfS0_i:
	.zero		916


//--------------------- .nv.constant0._Z15relu_f16_kernelP6__halfS0_i --------------------------
	.section	.nv.constant0._Z15relu_f16_kernelP6__halfS0_i,"a",@progbits
	.sectionflags	@""
	.align	4
.nv.constant0._Z15relu_f16_kernelP6__halfS0_i:
	.zero		916


//--------------------- .nv.constant0._Z17relu_f32x4_kernelPfS_i --------------------------
	.section	.nv.constant0._Z17relu_f32x4_kernelPfS_i,"a",@progbits
	.sectionflags	@""
	.align	4
.nv.constant0._Z17relu_f32x4_kernelPfS_i:
	.zero		916


//--------------------- .nv.constant0._Z15relu_f32_kernelPfS_i --------------------------
	.section	.nv.constant0._Z15relu_f32_kernelPfS_i,"a",@progbits
	.sectionflags	@""
	.align	4
.nv.constant0._Z15relu_f32_kernelPfS_i:
	.zero		916


//--------------------- SYMBOLS --------------------------

	.type		.nv.reservedSmem.offset0,@object
	.size		.nv.reservedSmem.offset0,0x4
